//
// Generated by NVIDIA NVVM Compiler
//
// Compiler Build ID: CL-36424714
// Cuda compilation tools, release 13.0, V13.0.88
// Based on NVVM 20.0.0
//

.version 9.0
.target sm_100
.address_size 64

	// .globl	_Z4yoloPi
.extern .shared .align 16 .b8 mem[];

.visible .entry _Z4yoloPi(
	.param .u64 .ptr .align 1 _Z4yoloPi_param_0
)
{
	.reg .pred 	%p<2>;
	.reg .b32 	%r<11>;

	mov.u32 	%r1, %tid.y;
	mov.u32 	%r2, %ntid.x;
	mov.u32 	%r3, %tid.x;
	mad.lo.s32 	%r4, %r1, %r2, %r3;
	setp.lt.u32 	%p1, %r4, 16;
	selp.u32 	%r5, 1, 0, %p1;
	add.s32 	%r6, %r4, %r5;
	shl.b32 	%r7, %r6, 2;
	mov.u32 	%r8, mem;
	add.s32 	%r9, %r8, %r7;
	mov.b32 	%r10, 0;
	st.shared.u32 	[%r9], %r10;
	bar.sync 	0;
	st.shared.u32 	[%r9], %r10;
	bar.sync 	0;
	st.shared.u32 	[%r9], %r10;
	bar.sync 	0;
	ret;

}


// ===== COMPILED SASS (sm_100) =====

	.target	sm_100

	.elftype	@"ET_EXEC"


//--------------------- .note.nv.tkinfo           --------------------------
	.section	.note.nv.tkinfo,"",@"SHT_NOTE"
	.sectionflags	@"SHF_NOTE_NV_TKINFO"
	.tkinfo
        /*0018*/ 	.word	0x00000002
        /*0030*/ 	.string	""
        /*0030*/ 	.string	"ptxas"
        /*0030*/ 	.string	"Cuda compilation tools, release 13.0, V13.0.88"
        /*0030*/ 	.string	"Build cuda_13.0.r13.0/compiler.36424714_0"
        /*0030*/ 	.string	"-arch sm_100 -m 64 "



//--------------------- .note.nv.cuinfo           --------------------------
	.section	.note.nv.cuinfo,"",@"SHT_NOTE"
	.sectionflags	@"SHF_NOTE_NV_CUINFO"
        /*0018*/ 	.short	0x0002
        /*001a*/ 	.short	0x0064
        /*001c*/ 	.short	0x0082
	.zero		2


//--------------------- .nv.info                  --------------------------
	.section	.nv.info,"",@"SHT_CUDA_INFO"
	.align	4


	//----- nvinfo : EIATTR_REGCOUNT
	.align		4
        /*0000*/ 	.byte	0x04, 0x2f
        /*0002*/ 	.short	(.L_1 - .L_0)
	.align		4
.L_0:
        /*0004*/ 	.word	index@(_Z4yoloPi)
        /*0008*/ 	.word	0x00000006


	//----- nvinfo : EIATTR_FRAME_SIZE
	.align		4
.L_1:
        /*000c*/ 	.byte	0x04, 0x11
        /*000e*/ 	.short	(.L_3 - .L_2)
	.align		4
.L_2:
        /*0010*/ 	.word	index@(_Z4yoloPi)
        /*0014*/ 	.word	0x00000000


	//----- nvinfo : EIATTR_MIN_STACK_SIZE
	.align		4
.L_3:
        /*0018*/ 	.byte	0x04, 0x12
        /*001a*/ 	.short	(.L_5 - .L_4)
	.align		4
.L_4:
        /*001c*/ 	.word	index@(_Z4yoloPi)
        /*0020*/ 	.word	0x00000000
.L_5:


//--------------------- .nv.compat                --------------------------
	.section	.nv.compat,"",@"SHT_CUDA_COMPAT_INFO"
	.align	4
        /*0000*/ 	.byte	0x02, 0x09, 0x00, 0x00, 0x02, 0x02, 0x01, 0x00, 0x02, 0x05, 0x05, 0x00, 0x03, 0x07, 0x01, 0x01
        /*0010*/ 	.byte	0x02, 0x03, 0x00, 0x00, 0x02, 0x06, 0x01, 0x00, 0x04, 0x0b, 0x08, 0x00, 0x09, 0x00, 0x00, 0x00
        /*0020*/ 	.byte	0x00, 0x00, 0x00, 0x00


//--------------------- .nv.info._Z4yoloPi        --------------------------
	.section	.nv.info._Z4yoloPi,"",@"SHT_CUDA_INFO"
	.sectionflags	@""
	.align	4


	//----- nvinfo : EIATTR_CUDA_API_VERSION
	.align		4
        /*0000*/ 	.byte	0x04, 0x37
        /*0002*/ 	.short	(.L_7 - .L_6)
.L_6:
        /*0004*/ 	.word	0x00000082


	//----- nvinfo : EIATTR_KPARAM_INFO
	.align		4
.L_7:
        /*0008*/ 	.byte	0x04, 0x17
        /*000a*/ 	.short	(.L_9 - .L_8)
.L_8:
        /*000c*/ 	.word	0x00000000
        /*0010*/ 	.short	0x0000
        /*0012*/ 	.short	0x0000
        /*0014*/ 	.byte	0x00, 0xf5, 0x21, 0x00


	//----- nvinfo : EIATTR_SPARSE_MMA_MASK
	.align		4
.L_9:
        /*0018*/ 	.byte	0x03, 0x50
        /*001a*/ 	.short	0x0000


	//----- nvinfo : EIATTR_MAXREG_COUNT
	.align		4
        /*001c*/ 	.byte	0x03, 0x1b
        /*001e*/ 	.short	0x00ff


	//----- nvinfo : EIATTR_NUM_BARRIERS
	.align		4
        /*0020*/ 	.byte	0x02, 0x4c
        /*0022*/ 	.byte	0x01
	.zero		1


	//----- nvinfo : EIATTR_MERCURY_ISA_VERSION
	.align		4
        /*0024*/ 	.byte	0x03, 0x5f
        /*0026*/ 	.short	0x0101


	//----- nvinfo : EIATTR_VRC_CTA_INIT_COUNT
	.align		4
        /*0028*/ 	.byte	0x02, 0x4a
	.zero		1
	.zero		1


	//----- nvinfo : EIATTR_EXIT_INSTR_OFFSETS
	.align		4
        /*002c*/ 	.byte	0x04, 0x1c
        /*002e*/ 	.short	(.L_11 - .L_10)


	//   ....[0]....
.L_10:
        /*0030*/ 	.word	0x00000120


	//----- nvinfo : EIATTR_CBANK_PARAM_SIZE
	.align		4
.L_11:
        /*0034*/ 	.byte	0x03, 0x19
        /*0036*/ 	.short	0x0008


	//----- nvinfo : EIATTR_PARAM_CBANK
	.align		4
        /*0038*/ 	.byte	0x04, 0x0a
        /*003a*/ 	.short	(.L_13 - .L_12)
	.align		4
.L_12:
        /*003c*/ 	.word	index@(.nv.constant0._Z4yoloPi)
        /*0040*/ 	.short	0x0380
        /*0042*/ 	.short	0x0008


	//----- nvinfo : EIATTR_SW_WAR
	.align		4
.L_13:
        /*0044*/ 	.byte	0x04, 0x36
        /*0046*/ 	.short	(.L_15 - .L_14)
.L_14:
        /*0048*/ 	.word	0x00000008
.L_15:


//--------------------- .nv.callgraph             --------------------------
	.section	.nv.callgraph,"",@"SHT_CUDA_CALLGRAPH"
	.align	4
	.sectionentsize	8
	.align		4
        /*0000*/ 	.word	0x00000000
	.align		4
        /*0004*/ 	.word	0xffffffff
	.align		4
        /*0008*/ 	.word	0x00000000
	.align		4
        /*000c*/ 	.word	0xfffffffe
	.align		4
        /*0010*/ 	.word	0x00000000
	.align		4
        /*0014*/ 	.word	0xfffffffd
	.align		4
        /*0018*/ 	.word	0x00000000
	.align		4
        /*001c*/ 	.word	0xfffffffc


//--------------------- .text._Z4yoloPi           --------------------------
	.section	.text._Z4yoloPi,"ax",@progbits
	.align	128
        .global         _Z4yoloPi
        .type           _Z4yoloPi,@function
        .size           _Z4yoloPi,(.L_x_1 - _Z4yoloPi)
        .other          _Z4yoloPi,@"STO_CUDA_ENTRY STV_DEFAULT"
_Z4yoloPi:
.text._Z4yoloPi:
[----:B------:R-:W-:Y:S01]  /*0000*/  LDC R1, c[0x0][0x37c] ;  /* 0x0000df00ff017b82 */ /* 0x000fe20000000800 */
[----:B------:R-:W0:Y:S01]  /*0010*/  S2R R0, SR_TID.Y ;  /* 0x0000000000007919 */ /* 0x000e220000002200 */
[----:B------:R-:W0:Y:S06]  /*0020*/  LDCU UR4, c[0x0][0x360] ;  /* 0x00006c00ff0477ac */ /* 0x000e2c0008000800 */
[----:B------:R-:W1:Y:S01]  /*0030*/  S2UR UR5, SR_CgaCtaId ;  /* 0x00000000000579c3 */ /* 0x000e620000008800 */
[----:B------:R-:W0:Y:S02]  /*0040*/  S2R R3, SR_TID.X ;  /* 0x0000000000037919 */ /* 0x000e240000002100 */
[----:B0-----:R-:W-:Y:S01]  /*0050*/  IMAD R0, R0, UR4, R3 ;  /* 0x0000000400007c24 */ /* 0x001fe2000f8e0203 */
[----:B------:R-:W-:-:S02]  /*0060*/  UMOV UR4, 0x400 ;  /* 0x0000040000047882 */ /* 0x000fc40000000000 */
[----:B-1----:R-:W-:Y:S01]  /*0070*/  ULEA UR4, UR5, UR4, 0x18 ;  /* 0x0000000405047291 */ /* 0x002fe2000f8ec0ff */
[C---:B------:R-:W-:Y:S01]  /*0080*/  VIADD R2, R0.reuse, 0x1 ;  /* 0x0000000100027836 */ /* 0x040fe20000000000 */
[----:B------:R-:W-:-:S13]  /*0090*/  ISETP.GE.U32.AND P0, PT, R0, 0x10, PT ;  /* 0x000000100000780c */ /* 0x000fda0003f06070 */
[----:B------:R-:W-:-:S04]  /*00a0*/  @P0 IADD3 R2, PT, PT, R0, RZ, RZ ;  /* 0x000000ff00020210 */ /* 0x000fc80007ffe0ff */
[----:B------:R-:W-:-:S05]  /*00b0*/  LEA R0, R2, UR4, 0x2 ;  /* 0x0000000402007c11 */ /* 0x000fca000f8e10ff */
[----:B------:R-:W-:Y:S01]  /*00c0*/  STS [R0], RZ ;  /* 0x000000ff00007388 */ /* 0x000fe20000000800 */
[----:B------:R-:W-:Y:S06]  /*00d0*/  BAR.SYNC.DEFER_BLOCKING 0x0 ;  /* 0x0000000000007b1d */ /* 0x000fec0000010000 */
[----:B------:R-:W-:Y:S02]  /*00e0*/  STS [R0], RZ ;  /* 0x000000ff00007388 */ /* 0x000fe40000000800 */
[----:B------:R-:W-:Y:S06]  /*00f0*/  BAR.SYNC.DEFER_BLOCKING 0x0 ;  /* 0x0000000000007b1d */ /* 0x000fec0000010000 */
[----:B------:R-:W-:Y:S02]  /*0100*/  STS [R0], RZ ;  /* 0x000000ff00007388 */ /* 0x000fe40000000800 */
[----:B------:R-:W-:Y:S06]  /*0110*/  BAR.SYNC.DEFER_BLOCKING 0x0 ;  /* 0x0000000000007b1d */ /* 0x000fec0000010000 */
[----:B------:R-:W-:Y:S05]  /*0120*/  EXIT ;  /* 0x000000000000794d */ /* 0x000fea0003800000 */
.L_x_0:
[----:B------:R-:W-:-:S00]  /*0130*/  BRA `(.L_x_0) ;  /* 0xfffffffc00fc7947 */ /* 0x000fc0000383ffff */
[----:B------:R-:W-:-:S00]  /*0140*/  NOP ;  /* 0x0000000000007918 */ /* 0x000fc00000000000 */
        /* <DEDUP_REMOVED lines=11> */
.L_x_1:


//--------------------- .nv.shared._Z4yoloPi      --------------------------
	.section	.nv.shared._Z4yoloPi,"aw",@nobits
	.sectionflags	@""
	.align	16
	.zero		1024


//--------------------- .nv.shared.reserved.0     --------------------------
	.section	.nv.shared.reserved.0,"aw",@nobits
	.weak		__nv_reservedSMEM_offset_0_alias
	.size		__nv_reservedSMEM_offset_0_alias, 0, 64
	.other		__nv_reservedSMEM_offset_0_alias,@"STO_CUDA_RESERVED_SHARED STV_DEFAULT"
__nv_reservedSMEM_offset_0_alias:
	.zero		0
	.zero		64


//--------------------- .nv.constant0._Z4yoloPi   --------------------------
	.section	.nv.constant0._Z4yoloPi,"a",@progbits
	.sectionflags	@""
	.align	4
.nv.constant0._Z4yoloPi:
	.zero		904


//--------------------- SYMBOLS --------------------------

	.type		.nv.reservedSmem.offset0,@object
	.size		.nv.reservedSmem.offset0,0x4
	.type		.nv.reservedSmem.cap,@object
	.size		.nv.reservedSmem.cap,0x4
